//
// Generated by NVIDIA NVVM Compiler
//
// Compiler Build ID: CL-36424714
// Cuda compilation tools, release 13.0, V13.0.88
// Based on NVVM 20.0.0
//

.version 9.0
.target sm_100
.address_size 64

	// .globl	_Z23update_uo_multi_kernel0PdS_i

.visible .entry _Z23update_uo_multi_kernel0PdS_i(
	.param .u64 .ptr .align 1 _Z23update_uo_multi_kernel0PdS_i_param_0,
	.param .u64 .ptr .align 1 _Z23update_uo_multi_kernel0PdS_i_param_1,
	.param .u32 _Z23update_uo_multi_kernel0PdS_i_param_2
)
{
	.reg .b32 	%r<11>;
	.reg .b64 	%rd<11>;
	.reg .b64 	%fd<2>;

	ld.param.u64 	%rd1, [_Z23update_uo_multi_kernel0PdS_i_param_0];
	ld.param.u64 	%rd2, [_Z23update_uo_multi_kernel0PdS_i_param_1];
	ld.param.u32 	%r1, [_Z23update_uo_multi_kernel0PdS_i_param_2];
	cvta.to.global.u64 	%rd3, %rd2;
	cvta.to.global.u64 	%rd4, %rd1;
	mov.u32 	%r2, %ctaid.x;
	mov.u32 	%r3, %ntid.x;
	mov.u32 	%r4, %tid.x;
	mad.lo.s32 	%r5, %r2, %r3, %r4;
	mov.u32 	%r6, %ctaid.y;
	mov.u32 	%r7, %ntid.y;
	mov.u32 	%r8, %tid.y;
	mad.lo.s32 	%r9, %r1, %r5, %r1;
	cvt.s64.s32 	%rd5, %r9;
	mad.lo.s32 	%r10, %r6, %r7, %r8;
	cvt.u64.u32 	%rd6, %r10;
	add.s64 	%rd7, %rd6, %rd5;
	shl.b64 	%rd8, %rd7, 3;
	add.s64 	%rd9, %rd4, %rd8;
	ld.global.f64 	%fd1, [%rd9+8];
	add.s64 	%rd10, %rd3, %rd8;
	st.global.f64 	[%rd10+8], %fd1;
	ret;

}
	// .globl	_Z23update_uo_multi_kernel1PdS_i
.visible .entry _Z23update_uo_multi_kernel1PdS_i(
	.param .u64 .ptr .align 1 _Z23update_uo_multi_kernel1PdS_i_param_0,
	.param .u64 .ptr .align 1 _Z23update_uo_multi_kernel1PdS_i_param_1,
	.param .u32 _Z23update_uo_multi_kernel1PdS_i_param_2
)
{
	.reg .b32 	%r<11>;
	.reg .b64 	%rd<11>;
	.reg .b64 	%fd<2>;

	ld.param.u64 	%rd1, [_Z23update_uo_multi_kernel1PdS_i_param_0];
	ld.param.u64 	%rd2, [_Z23update_uo_multi_kernel1PdS_i_param_1];
	ld.param.u32 	%r1, [_Z23update_uo_multi_kernel1PdS_i_param_2];
	cvta.to.global.u64 	%rd3, %rd2;
	cvta.to.global.u64 	%rd4, %rd1;
	mov.u32 	%r2, %ctaid.x;
	mov.u32 	%r3, %ntid.x;
	mov.u32 	%r4, %tid.x;
	mad.lo.s32 	%r5, %r2, %r3, %r4;
	mov.u32 	%r6, %ctaid.y;
	mov.u32 	%r7, %ntid.y;
	mov.u32 	%r8, %tid.y;
	mul.lo.s32 	%r9, %r1, %r5;
	cvt.s64.s32 	%rd5, %r9;
	mad.lo.s32 	%r10, %r6, %r7, %r8;
	cvt.u64.u32 	%rd6, %r10;
	add.s64 	%rd7, %rd6, %rd5;
	shl.b64 	%rd8, %rd7, 3;
	add.s64 	%rd9, %rd4, %rd8;
	ld.global.f64 	%fd1, [%rd9+8];
	add.s64 	%rd10, %rd3, %rd8;
	st.global.f64 	[%rd10+8], %fd1;
	ret;

}


// ===== COMPILED SASS (sm_100) =====

	.target	sm_100

	.elftype	@"ET_EXEC"


//--------------------- .note.nv.tkinfo           --------------------------
	.section	.note.nv.tkinfo,"",@"SHT_NOTE"
	.sectionflags	@"SHF_NOTE_NV_TKINFO"
	.tkinfo
        /*0018*/ 	.word	0x00000002
        /*0030*/ 	.string	""
        /*0030*/ 	.string	"ptxas"
        /*0030*/ 	.string	"Cuda compilation tools, release 13.0, V13.0.88"
        /*0030*/ 	.string	"Build cuda_13.0.r13.0/compiler.36424714_0"
        /*0030*/ 	.string	"-arch sm_100 -m 64 "



//--------------------- .note.nv.cuinfo           --------------------------
	.section	.note.nv.cuinfo,"",@"SHT_NOTE"
	.sectionflags	@"SHF_NOTE_NV_CUINFO"
        /*0018*/ 	.short	0x0002
        /*001a*/ 	.short	0x0064
        /*001c*/ 	.short	0x0082
	.zero		2


//--------------------- .nv.info                  --------------------------
	.section	.nv.info,"",@"SHT_CUDA_INFO"
	.align	4


	//----- nvinfo : EIATTR_REGCOUNT
	.align		4
        /*0000*/ 	.byte	0x04, 0x2f
        /*0002*/ 	.short	(.L_1 - .L_0)
	.align		4
.L_0:
        /*0004*/ 	.word	index@(_Z23update_uo_multi_kernel0PdS_i)
        /*0008*/ 	.word	0x0000000a


	//----- nvinfo : EIATTR_FRAME_SIZE
	.align		4
.L_1:
        /*000c*/ 	.byte	0x04, 0x11
        /*000e*/ 	.short	(.L_3 - .L_2)
	.align		4
.L_2:
        /*0010*/ 	.word	index@(_Z23update_uo_multi_kernel0PdS_i)
        /*0014*/ 	.word	0x00000000


	//----- nvinfo : EIATTR_REGCOUNT
	.align		4
.L_3:
        /*0018*/ 	.byte	0x04, 0x2f
        /*001a*/ 	.short	(.L_5 - .L_4)
	.align		4
.L_4:
        /*001c*/ 	.word	index@(_Z23update_uo_multi_kernel1PdS_i)
        /*0020*/ 	.word	0x00000008


	//----- nvinfo : EIATTR_FRAME_SIZE
	.align		4
.L_5:
        /*0024*/ 	.byte	0x04, 0x11
        /*0026*/ 	.short	(.L_7 - .L_6)
	.align		4
.L_6:
        /*0028*/ 	.word	index@(_Z23update_uo_multi_kernel1PdS_i)
        /*002c*/ 	.word	0x00000000


	//----- nvinfo : EIATTR_MIN_STACK_SIZE
	.align		4
.L_7:
        /*0030*/ 	.byte	0x04, 0x12
        /*0032*/ 	.short	(.L_9 - .L_8)
	.align		4
.L_8:
        /*0034*/ 	.word	index@(_Z23update_uo_multi_kernel1PdS_i)
        /*0038*/ 	.word	0x00000000


	//----- nvinfo : EIATTR_MIN_STACK_SIZE
	.align		4
.L_9:
        /*003c*/ 	.byte	0x04, 0x12
        /*003e*/ 	.short	(.L_11 - .L_10)
	.align		4
.L_10:
        /*0040*/ 	.word	index@(_Z23update_uo_multi_kernel0PdS_i)
        /*0044*/ 	.word	0x00000000
.L_11:


//--------------------- .nv.compat                --------------------------
	.section	.nv.compat,"",@"SHT_CUDA_COMPAT_INFO"
	.align	4
        /*0000*/ 	.byte	0x02, 0x09, 0x00, 0x00, 0x02, 0x02, 0x01, 0x00, 0x02, 0x05, 0x05, 0x00, 0x03, 0x07, 0x01, 0x01
        /*0010*/ 	.byte	0x02, 0x03, 0x00, 0x00, 0x02, 0x06, 0x01, 0x00, 0x04, 0x0b, 0x08, 0x00, 0x09, 0x00, 0x00, 0x00
        /*0020*/ 	.byte	0x00, 0x00, 0x00, 0x00


//--------------------- .nv.info._Z23update_uo_multi_kernel1PdS_i --------------------------
	.section	.nv.info._Z23update_uo_multi_kernel1PdS_i,"",@"SHT_CUDA_INFO"
	.sectionflags	@""
	.align	4


	//----- nvinfo : EIATTR_CUDA_API_VERSION
	.align		4
        /*0000*/ 	.byte	0x04, 0x37
        /*0002*/ 	.short	(.L_13 - .L_12)
.L_12:
        /*0004*/ 	.word	0x00000082


	//----- nvinfo : EIATTR_KPARAM_INFO
	.align		4
.L_13:
        /*0008*/ 	.byte	0x04, 0x17
        /*000a*/ 	.short	(.L_15 - .L_14)
.L_14:
        /*000c*/ 	.word	0x00000000
        /*0010*/ 	.short	0x0002
        /*0012*/ 	.short	0x0010
        /*0014*/ 	.byte	0x00, 0xf0, 0x11, 0x00


	//----- nvinfo : EIATTR_KPARAM_INFO
	.align		4
.L_15:
        /*0018*/ 	.byte	0x04, 0x17
        /*001a*/ 	.short	(.L_17 - .L_16)
.L_16:
        /*001c*/ 	.word	0x00000000
        /*0020*/ 	.short	0x0001
        /*0022*/ 	.short	0x0008
        /*0024*/ 	.byte	0x00, 0xf5, 0x21, 0x00


	//----- nvinfo : EIATTR_KPARAM_INFO
	.align		4
.L_17:
        /*0028*/ 	.byte	0x04, 0x17
        /*002a*/ 	.short	(.L_19 - .L_18)
.L_18:
        /*002c*/ 	.word	0x00000000
        /*0030*/ 	.short	0x0000
        /*0032*/ 	.short	0x0000
        /*0034*/ 	.byte	0x00, 0xf5, 0x21, 0x00


	//----- nvinfo : EIATTR_SPARSE_MMA_MASK
	.align		4
.L_19:
        /*0038*/ 	.byte	0x03, 0x50
        /*003a*/ 	.short	0x0000


	//----- nvinfo : EIATTR_MAXREG_COUNT
	.align		4
        /*003c*/ 	.byte	0x03, 0x1b
        /*003e*/ 	.short	0x00ff


	//----- nvinfo : EIATTR_MERCURY_ISA_VERSION
	.align		4
        /*0040*/ 	.byte	0x03, 0x5f
        /*0042*/ 	.short	0x0101


	//----- nvinfo : EIATTR_VRC_CTA_INIT_COUNT
	.align		4
        /*0044*/ 	.byte	0x02, 0x4a
	.zero		1
	.zero		1


	//----- nvinfo : EIATTR_EXIT_INSTR_OFFSETS
	.align		4
        /*0048*/ 	.byte	0x04, 0x1c
        /*004a*/ 	.short	(.L_21 - .L_20)


	//   ....[0]....
.L_20:
        /*004c*/ 	.word	0x00000170


	//----- nvinfo : EIATTR_CBANK_PARAM_SIZE
	.align		4
.L_21:
        /*0050*/ 	.byte	0x03, 0x19
        /*0052*/ 	.short	0x0014


	//----- nvinfo : EIATTR_PARAM_CBANK
	.align		4
        /*0054*/ 	.byte	0x04, 0x0a
        /*0056*/ 	.short	(.L_23 - .L_22)
	.align		4
.L_22:
        /*0058*/ 	.word	index@(.nv.constant0._Z23update_uo_multi_kernel1PdS_i)
        /*005c*/ 	.short	0x0380
        /*005e*/ 	.short	0x0014


	//----- nvinfo : EIATTR_SW_WAR
	.align		4
.L_23:
        /*0060*/ 	.byte	0x04, 0x36
        /*0062*/ 	.short	(.L_25 - .L_24)
.L_24:
        /*0064*/ 	.word	0x00000008
.L_25:


//--------------------- .nv.info._Z23update_uo_multi_kernel0PdS_i --------------------------
	.section	.nv.info._Z23update_uo_multi_kernel0PdS_i,"",@"SHT_CUDA_INFO"
	.sectionflags	@""
	.align	4


	//----- nvinfo : EIATTR_CUDA_API_VERSION
	.align		4
        /*0000*/ 	.byte	0x04, 0x37
        /*0002*/ 	.short	(.L_27 - .L_26)
.L_26:
        /*0004*/ 	.word	0x00000082


	//----- nvinfo : EIATTR_KPARAM_INFO
	.align		4
.L_27:
        /*0008*/ 	.byte	0x04, 0x17
        /*000a*/ 	.short	(.L_29 - .L_28)
.L_28:
        /*000c*/ 	.word	0x00000000
        /*0010*/ 	.short	0x0002
        /*0012*/ 	.short	0x0010
        /*0014*/ 	.byte	0x00, 0xf0, 0x11, 0x00


	//----- nvinfo : EIATTR_KPARAM_INFO
	.align		4
.L_29:
        /*0018*/ 	.byte	0x04, 0x17
        /*001a*/ 	.short	(.L_31 - .L_30)
.L_30:
        /*001c*/ 	.word	0x00000000
        /*0020*/ 	.short	0x0001
        /*0022*/ 	.short	0x0008
        /*0024*/ 	.byte	0x00, 0xf5, 0x21, 0x00


	//----- nvinfo : EIATTR_KPARAM_INFO
	.align		4
.L_31:
        /*0028*/ 	.byte	0x04, 0x17
        /*002a*/ 	.short	(.L_33 - .L_32)
.L_32:
        /*002c*/ 	.word	0x00000000
        /*0030*/ 	.short	0x0000
        /*0032*/ 	.short	0x0000
        /*0034*/ 	.byte	0x00, 0xf5, 0x21, 0x00


	//----- nvinfo : EIATTR_SPARSE_MMA_MASK
	.align		4
.L_33:
        /*0038*/ 	.byte	0x03, 0x50
        /*003a*/ 	.short	0x0000


	//----- nvinfo : EIATTR_MAXREG_COUNT
	.align		4
        /*003c*/ 	.byte	0x03, 0x1b
        /*003e*/ 	.short	0x00ff


	//----- nvinfo : EIATTR_MERCURY_ISA_VERSION
	.align		4
        /*0040*/ 	.byte	0x03, 0x5f
        /*0042*/ 	.short	0x0101


	//----- nvinfo : EIATTR_VRC_CTA_INIT_COUNT
	.align		4
        /*0044*/ 	.byte	0x02, 0x4a
	.zero		1
	.zero		1


	//----- nvinfo : EIATTR_EXIT_INSTR_OFFSETS
	.align		4
        /*0048*/ 	.byte	0x04, 0x1c
        /*004a*/ 	.short	(.L_35 - .L_34)


	//   ....[0]....
.L_34:
        /*004c*/ 	.word	0x00000170


	//----- nvinfo : EIATTR_CBANK_PARAM_SIZE
	.align		4
.L_35:
        /*0050*/ 	.byte	0x03, 0x19
        /*0052*/ 	.short	0x0014


	//----- nvinfo : EIATTR_PARAM_CBANK
	.align		4
        /*0054*/ 	.byte	0x04, 0x0a
        /*0056*/ 	.short	(.L_37 - .L_36)
	.align		4
.L_36:
        /*0058*/ 	.word	index@(.nv.constant0._Z23update_uo_multi_kernel0PdS_i)
        /*005c*/ 	.short	0x0380
        /*005e*/ 	.short	0x0014


	//----- nvinfo : EIATTR_SW_WAR
	.align		4
.L_37:
        /*0060*/ 	.byte	0x04, 0x36
        /*0062*/ 	.short	(.L_39 - .L_38)
.L_38:
        /*0064*/ 	.word	0x00000008
.L_39:


//--------------------- .nv.callgraph             --------------------------
	.section	.nv.callgraph,"",@"SHT_CUDA_CALLGRAPH"
	.align	4
	.sectionentsize	8
	.align		4
        /*0000*/ 	.word	0x00000000
	.align		4
        /*0004*/ 	.word	0xffffffff
	.align		4
        /*0008*/ 	.word	0x00000000
	.align		4
        /*000c*/ 	.word	0xfffffffe
	.align		4
        /*0010*/ 	.word	0x00000000
	.align		4
        /*0014*/ 	.word	0xfffffffd
	.align		4
        /*0018*/ 	.word	0x00000000
	.align		4
        /*001c*/ 	.word	0xfffffffc


//--------------------- .text._Z23update_uo_multi_kernel1PdS_i --------------------------
	.section	.text._Z23update_uo_multi_kernel1PdS_i,"ax",@progbits
	.align	128
        .global         _Z23update_uo_multi_kernel1PdS_i
        .type           _Z23update_uo_multi_kernel1PdS_i,@function
        .size           _Z23update_uo_multi_kernel1PdS_i,(.L_x_2 - _Z23update_uo_multi_kernel1PdS_i)
        .other          _Z23update_uo_multi_kernel1PdS_i,@"STO_CUDA_ENTRY STV_DEFAULT"
_Z23update_uo_multi_kernel1PdS_i:
.text._Z23update_uo_multi_kernel1PdS_i:
[----:B------:R-:W-:Y:S01]  /*0000*/  LDC R1, c[0x0][0x37c] ;  /* 0x0000df00ff017b82 */ /* 0x000fe20000000800 */
[----:B------:R-:W0:Y:S07]  /*0010*/  S2R R3, SR_TID.X ;  /* 0x0000000000037919 */ /* 0x000e2e0000002100 */
[----:B------:R-:W0:Y:S01]  /*0020*/  S2UR UR4, SR_CTAID.X ;  /* 0x00000000000479c3 */ /* 0x000e220000002500 */
[----:B------:R-:W1:Y:S01]  /*0030*/  LDCU UR6, c[0x0][0x390] ;  /* 0x00007200ff0677ac */ /* 0x000e620008000800 */
[----:B------:R-:W2:Y:S01]  /*0040*/  S2R R5, SR_TID.Y ;  /* 0x0000000000057919 */ /* 0x000ea20000002200 */
[----:B------:R-:W3:Y:S05]  /*0050*/  LDCU.128 UR8, c[0x0][0x380] ;  /* 0x00007000ff0877ac */ /* 0x000eea0008000c00 */
[----:B------:R-:W0:Y:S08]  /*0060*/  LDC R0, c[0x0][0x360] ;  /* 0x0000d800ff007b82 */ /* 0x000e300000000800 */
[----:B------:R-:W2:Y:S08]  /*0070*/  S2UR UR5, SR_CTAID.Y ;  /* 0x00000000000579c3 */ /* 0x000eb00000002600 */
[----:B------:R-:W2:Y:S01]  /*0080*/  LDC R2, c[0x0][0x364] ;  /* 0x0000d900ff027b82 */ /* 0x000ea20000000800 */
[----:B0-----:R-:W-:-:S04]  /*0090*/  IMAD R0, R0, UR4, R3 ;  /* 0x0000000400007c24 */ /* 0x001fc8000f8e0203 */
[----:B-1----:R-:W-:Y:S02]  /*00a0*/  IMAD R0, R0, UR6, RZ ;  /* 0x0000000600007c24 */ /* 0x002fe4000f8e02ff */
[----:B--2---:R-:W-:Y:S01]  /*00b0*/  IMAD R3, R2, UR5, R5 ;  /* 0x0000000502037c24 */ /* 0x004fe2000f8e0205 */
[----:B------:R-:W0:Y:S04]  /*00c0*/  LDCU.64 UR4, c[0x0][0x358] ;  /* 0x00006b00ff0477ac */ /* 0x000e280008000a00 */
[----:B------:R-:W-:-:S04]  /*00d0*/  IADD3 R3, P0, PT, R0, R3, RZ ;  /* 0x0000000300037210 */ /* 0x000fc80007f1e0ff */
[----:B------:R-:W-:Y:S01]  /*00e0*/  LEA.HI.X.SX32 R0, R0, RZ, 0x1, P0 ;  /* 0x000000ff00007211 */ /* 0x000fe200000f0eff */
[----:B------:R-:W-:-:S03]  /*00f0*/  IMAD.SHL.U32 R4, R3, 0x8, RZ ;  /* 0x0000000803047824 */ /* 0x000fc600078e00ff */
[----:B------:R-:W-:Y:S02]  /*0100*/  SHF.L.U64.HI R0, R3, 0x3, R0 ;  /* 0x0000000303007819 */ /* 0x000fe40000010200 */
[----:B---3--:R-:W-:-:S04]  /*0110*/  IADD3 R2, P0, PT, R4, UR8, RZ ;  /* 0x0000000804027c10 */ /* 0x008fc8000ff1e0ff */
[----:B------:R-:W-:-:S06]  /*0120*/  IADD3.X R3, PT, PT, R0, UR9, RZ, P0, !PT ;  /* 0x0000000900037c10 */ /* 0x000fcc00087fe4ff */
[----:B0-----:R-:W2:Y:S01]  /*0130*/  LDG.E.64 R2, desc[UR4][R2.64+0x8] ;  /* 0x0000080402027981 */ /* 0x001ea2000c1e1b00 */
[----:B------:R-:W-:-:S04]  /*0140*/  IADD3 R4, P0, PT, R4, UR10, RZ ;  /* 0x0000000a04047c10 */ /* 0x000fc8000ff1e0ff */
[----:B------:R-:W-:-:S05]  /*0150*/  IADD3.X R5, PT, PT, R0, UR11, RZ, P0, !PT ;  /* 0x0000000b00057c10 */ /* 0x000fca00087fe4ff */
[----:B--2---:R-:W-:Y:S01]  /*0160*/  STG.E.64 desc[UR4][R4.64+0x8], R2 ;  /* 0x0000080204007986 */ /* 0x004fe2000c101b04 */
[----:B------:R-:W-:Y:S05]  /*0170*/  EXIT ;  /* 0x000000000000794d */ /* 0x000fea0003800000 */
.L_x_0:
[----:B------:R-:W-:-:S00]  /*0180*/  BRA `(.L_x_0) ;  /* 0xfffffffc00fc7947 */ /* 0x000fc0000383ffff */
[----:B------:R-:W-:-:S00]  /*0190*/  NOP ;  /* 0x0000000000007918 */ /* 0x000fc00000000000 */
        /* <DEDUP_REMOVED lines=14> */
.L_x_2:


//--------------------- .text._Z23update_uo_multi_kernel0PdS_i --------------------------
	.section	.text._Z23update_uo_multi_kernel0PdS_i,"ax",@progbits
	.align	128
        .global         _Z23update_uo_multi_kernel0PdS_i
        .type           _Z23update_uo_multi_kernel0PdS_i,@function
        .size           _Z23update_uo_multi_kernel0PdS_i,(.L_x_3 - _Z23update_uo_multi_kernel0PdS_i)
        .other          _Z23update_uo_multi_kernel0PdS_i,@"STO_CUDA_ENTRY STV_DEFAULT"
_Z23update_uo_multi_kernel0PdS_i:
.text._Z23update_uo_multi_kernel0PdS_i:
[----:B------:R-:W-:Y:S01]  /*0000*/  LDC R1, c[0x0][0x37c] ;  /* 0x0000df00ff017b82 */ /* 0x000fe20000000800 */
[----:B------:R-:W0:Y:S07]  /*0010*/  S2R R3, SR_TID.X ;  /* 0x0000000000037919 */ /* 0x000e2e0000002100 */
[----:B------:R-:W0:Y:S01]  /*0020*/  S2UR UR4, SR_CTAID.X ;  /* 0x00000000000479c3 */ /* 0x000e220000002500 */
[----:B------:R-:W1:Y:S01]  /*0030*/  LDCU.128 UR8, c[0x0][0x380] ;  /* 0x00007000ff0877ac */ /* 0x000e620008000c00 */
[----:B------:R-:W2:Y:S06]  /*0040*/  S2R R5, SR_TID.Y ;  /* 0x0000000000057919 */ /* 0x000eac0000002200 */
[----:B------:R-:W0:Y:S08]  /*0050*/  LDC R0, c[0x0][0x360] ;  /* 0x0000d800ff007b82 */ /* 0x000e300000000800 */
[----:B------:R-:W2:Y:S08]  /*0060*/  S2UR UR5, SR_CTAID.Y ;  /* 0x00000000000579c3 */ /* 0x000eb00000002600 */
[----:B------:R-:W2:Y:S08]  /*0070*/  LDC R2, c[0x0][0x364] ;  /* 0x0000d900ff027b82 */ /* 0x000eb00000000800 */
[----:B------:R-:W3:Y:S01]  /*0080*/  LDC R7, c[0x0][0x390] ;  /* 0x0000e400ff077b82 */ /* 0x000ee20000000800 */
[----:B0-----:R-:W-:-:S02]  /*0090*/  IMAD R0, R0, UR4, R3 ;  /* 0x0000000400007c24 */ /* 0x001fc4000f8e0203 */
[----:B--2---:R-:W-:Y:S01]  /*00a0*/  IMAD R3, R2, UR5, R5 ;  /* 0x0000000502037c24 */ /* 0x004fe2000f8e0205 */
[----:B------:R-:W0:Y:S01]  /*00b0*/  LDCU.64 UR4, c[0x0][0x358] ;  /* 0x00006b00ff0477ac */ /* 0x000e220008000a00 */
[----:B---3--:R-:W-:-:S05]  /*00c0*/  IMAD R0, R0, R7, R7 ;  /* 0x0000000700007224 */ /* 0x008fca00078e0207 */
[----:B------:R-:W-:-:S04]  /*00d0*/  IADD3 R3, P0, PT, R0, R3, RZ ;  /* 0x0000000300037210 */ /* 0x000fc80007f1e0ff */
[----:B------:R-:W-:Y:S01]  /*00e0*/  LEA.HI.X.SX32 R0, R0, RZ, 0x1, P0 ;  /* 0x000000ff00007211 */ /* 0x000fe200000f0eff */
[----:B------:R-:W-:-:S03]  /*00f0*/  IMAD.SHL.U32 R4, R3, 0x8, RZ ;  /* 0x0000000803047824 */ /* 0x000fc600078e00ff */
[----:B------:R-:W-:Y:S02]  /*0100*/  SHF.L.U64.HI R0, R3, 0x3, R0 ;  /* 0x0000000303007819 */ /* 0x000fe40000010200 */
[----:B-1----:R-:W-:-:S04]  /*0110*/  IADD3 R2, P0, PT, R4, UR8, RZ ;  /* 0x0000000804027c10 */ /* 0x002fc8000ff1e0ff */
[----:B------:R-:W-:-:S06]  /*0120*/  IADD3.X R3, PT, PT, R0, UR9, RZ, P0, !PT ;  /* 0x0000000900037c10 */ /* 0x000fcc00087fe4ff */
[----:B0-----:R-:W2:Y:S01]  /*0130*/  LDG.E.64 R2, desc[UR4][R2.64+0x8] ;  /* 0x0000080402027981 */ /* 0x001ea2000c1e1b00 */
[----:B------:R-:W-:-:S04]  /*0140*/  IADD3 R4, P0, PT, R4, UR10, RZ ;  /* 0x0000000a04047c10 */ /* 0x000fc8000ff1e0ff */
[----:B------:R-:W-:-:S05]  /*0150*/  IADD3.X R5, PT, PT, R0, UR11, RZ, P0, !PT ;  /* 0x0000000b00057c10 */ /* 0x000fca00087fe4ff */
[----:B--2---:R-:W-:Y:S01]  /*0160*/  STG.E.64 desc[UR4][R4.64+0x8], R2 ;  /* 0x0000080204007986 */ /* 0x004fe2000c101b04 */
[----:B------:R-:W-:Y:S05]  /*0170*/  EXIT ;  /* 0x000000000000794d */ /* 0x000fea0003800000 */
.L_x_1:
        /* <DEDUP_REMOVED lines=16> */
.L_x_3:


//--------------------- .nv.shared.reserved.0     --------------------------
	.section	.nv.shared.reserved.0,"aw",@nobits
	.weak		__nv_reservedSMEM_offset_0_alias
	.size		__nv_reservedSMEM_offset_0_alias, 0, 64
	.other		__nv_reservedSMEM_offset_0_alias,@"STO_CUDA_RESERVED_SHARED STV_DEFAULT"
__nv_reservedSMEM_offset_0_alias:
	.zero		0
	.zero		64


//--------------------- .nv.constant0._Z23update_uo_multi_kernel1PdS_i --------------------------
	.section	.nv.constant0._Z23update_uo_multi_kernel1PdS_i,"a",@progbits
	.sectionflags	@""
	.align	4
.nv.constant0._Z23update_uo_multi_kernel1PdS_i:
	.zero		916


//--------------------- .nv.constant0._Z23update_uo_multi_kernel0PdS_i --------------------------
	.section	.nv.constant0._Z23update_uo_multi_kernel0PdS_i,"a",@progbits
	.sectionflags	@""
	.align	4
.nv.constant0._Z23update_uo_multi_kernel0PdS_i:
	.zero		916


//--------------------- SYMBOLS --------------------------

	.type		.nv.reservedSmem.offset0,@object
	.size		.nv.reservedSmem.offset0,0x4
